//
// Generated by NVIDIA NVVM Compiler
//
// Compiler Build ID: CL-36424714
// Cuda compilation tools, release 13.0, V13.0.88
// Based on NVVM 20.0.0
//

.version 9.0
.target sm_100
.address_size 64

	// .globl	_Z6kernelIiEvv

.visible .entry _Z6kernelIiEvv()
{


	ret;

}


// ===== COMPILED SASS (sm_100) =====

	.target	sm_100

	.elftype	@"ET_EXEC"


//--------------------- .note.nv.tkinfo           --------------------------
	.section	.note.nv.tkinfo,"",@"SHT_NOTE"
	.sectionflags	@"SHF_NOTE_NV_TKINFO"
	.tkinfo
        /*0018*/ 	.word	0x00000002
        /*0030*/ 	.string	""
        /*0030*/ 	.string	"ptxas"
        /*0030*/ 	.string	"Cuda compilation tools, release 13.0, V13.0.88"
        /*0030*/ 	.string	"Build cuda_13.0.r13.0/compiler.36424714_0"
        /*0030*/ 	.string	"-arch sm_100 -m 64 "



//--------------------- .note.nv.cuinfo           --------------------------
	.section	.note.nv.cuinfo,"",@"SHT_NOTE"
	.sectionflags	@"SHF_NOTE_NV_CUINFO"
        /*0018*/ 	.short	0x0002
        /*001a*/ 	.short	0x0064
        /*001c*/ 	.short	0x0082
	.zero		2


//--------------------- .nv.info                  --------------------------
	.section	.nv.info,"",@"SHT_CUDA_INFO"
	.align	4


	//----- nvinfo : EIATTR_REGCOUNT
	.align		4
        /*0000*/ 	.byte	0x04, 0x2f
        /*0002*/ 	.short	(.L_1 - .L_0)
	.align		4
.L_0:
        /*0004*/ 	.word	index@(_Z6kernelIiEvv)
        /*0008*/ 	.word	0x00000004


	//----- nvinfo : EIATTR_FRAME_SIZE
	.align		4
.L_1:
        /*000c*/ 	.byte	0x04, 0x11
        /*000e*/ 	.short	(.L_3 - .L_2)
	.align		4
.L_2:
        /*0010*/ 	.word	index@(_Z6kernelIiEvv)
        /*0014*/ 	.word	0x00000000


	//----- nvinfo : EIATTR_MIN_STACK_SIZE
	.align		4
.L_3:
        /*0018*/ 	.byte	0x04, 0x12
        /*001a*/ 	.short	(.L_5 - .L_4)
	.align		4
.L_4:
        /*001c*/ 	.word	index@(_Z6kernelIiEvv)
        /*0020*/ 	.word	0x00000000
.L_5:


//--------------------- .nv.compat                --------------------------
	.section	.nv.compat,"",@"SHT_CUDA_COMPAT_INFO"
	.align	4
        /*0000*/ 	.byte	0x02, 0x09, 0x00, 0x00, 0x02, 0x02, 0x01, 0x00, 0x02, 0x05, 0x05, 0x00, 0x03, 0x07, 0x01, 0x01
        /*0010*/ 	.byte	0x02, 0x03, 0x00, 0x00, 0x02, 0x06, 0x01, 0x00, 0x04, 0x0b, 0x08, 0x00, 0x09, 0x00, 0x00, 0x00
        /*0020*/ 	.byte	0x00, 0x00, 0x00, 0x00


//--------------------- .nv.info._Z6kernelIiEvv   --------------------------
	.section	.nv.info._Z6kernelIiEvv,"",@"SHT_CUDA_INFO"
	.sectionflags	@""
	.align	4


	//----- nvinfo : EIATTR_CUDA_API_VERSION
	.align		4
        /*0000*/ 	.byte	0x04, 0x37
        /*0002*/ 	.short	(.L_7 - .L_6)
.L_6:
        /*0004*/ 	.word	0x00000082


	//----- nvinfo : EIATTR_SPARSE_MMA_MASK
	.align		4
.L_7:
        /*0008*/ 	.byte	0x03, 0x50
        /*000a*/ 	.short	0x0000


	//----- nvinfo : EIATTR_MAXREG_COUNT
	.align		4
        /*000c*/ 	.byte	0x03, 0x1b
        /*000e*/ 	.short	0x00ff


	//----- nvinfo : EIATTR_MERCURY_ISA_VERSION
	.align		4
        /*0010*/ 	.byte	0x03, 0x5f
        /*0012*/ 	.short	0x0101


	//----- nvinfo : EIATTR_VRC_CTA_INIT_COUNT
	.align		4
        /*0014*/ 	.byte	0x02, 0x4a
	.zero		1
	.zero		1


	//----- nvinfo : EIATTR_EXIT_INSTR_OFFSETS
	.align		4
        /*0018*/ 	.byte	0x04, 0x1c
        /*001a*/ 	.short	(.L_9 - .L_8)


	//   ....[0]....
.L_8:
        /*001c*/ 	.word	0x00000010


	//----- nvinfo : EIATTR_SW_WAR
	.align		4
.L_9:
        /*0020*/ 	.byte	0x04, 0x36
        /*0022*/ 	.short	(.L_11 - .L_10)
.L_10:
        /*0024*/ 	.word	0x00000008
.L_11:


//--------------------- .nv.callgraph             --------------------------
	.section	.nv.callgraph,"",@"SHT_CUDA_CALLGRAPH"
	.align	4
	.sectionentsize	8
	.align		4
        /*0000*/ 	.word	0x00000000
	.align		4
        /*0004*/ 	.word	0xffffffff
	.align		4
        /*0008*/ 	.word	0x00000000
	.align		4
        /*000c*/ 	.word	0xfffffffe
	.align		4
        /*0010*/ 	.word	0x00000000
	.align		4
        /*0014*/ 	.word	0xfffffffd
	.align		4
        /*0018*/ 	.word	0x00000000
	.align		4
        /*001c*/ 	.word	0xfffffffc


//--------------------- .text._Z6kernelIiEvv      --------------------------
	.section	.text._Z6kernelIiEvv,"ax",@progbits
	.align	128
        .global         _Z6kernelIiEvv
        .type           _Z6kernelIiEvv,@function
        .size           _Z6kernelIiEvv,(.L_x_1 - _Z6kernelIiEvv)
        .other          _Z6kernelIiEvv,@"STO_CUDA_ENTRY STV_DEFAULT"
_Z6kernelIiEvv:
.text._Z6kernelIiEvv:
[----:B------:R-:W-:Y:S01]  /*0000*/  LDC R1, c[0x0][0x37c] ;  /* 0x0000df00ff017b82 */ /* 0x000fe20000000800 */
[----:B------:R-:W-:Y:S05]  /*0010*/  EXIT ;  /* 0x000000000000794d */ /* 0x000fea0003800000 */
.L_x_0:
[----:B------:R-:W-:-:S00]  /*0020*/  BRA `(.L_x_0) ;  /* 0xfffffffc00fc7947 */ /* 0x000fc0000383ffff */
[----:B------:R-:W-:-:S00]  /*0030*/  NOP ;  /* 0x0000000000007918 */ /* 0x000fc00000000000 */
        /* <DEDUP_REMOVED lines=12> */
.L_x_1:


//--------------------- .nv.shared.reserved.0     --------------------------
	.section	.nv.shared.reserved.0,"aw",@nobits
	.weak		__nv_reservedSMEM_offset_0_alias
	.size		__nv_reservedSMEM_offset_0_alias, 0, 64
	.other		__nv_reservedSMEM_offset_0_alias,@"STO_CUDA_RESERVED_SHARED STV_DEFAULT"
__nv_reservedSMEM_offset_0_alias:
	.zero		0
	.zero		64


//--------------------- .nv.constant0._Z6kernelIiEvv --------------------------
	.section	.nv.constant0._Z6kernelIiEvv,"a",@progbits
	.sectionflags	@""
	.align	4
.nv.constant0._Z6kernelIiEvv:
	.zero		896


//--------------------- SYMBOLS --------------------------

	.type		.nv.reservedSmem.offset0,@object
	.size		.nv.reservedSmem.offset0,0x4
